	.headerflags	@"EF_CUDA_TEXMODE_UNIFIED EF_CUDA_64BIT_ADDRESS EF_CUDA_ACCELERATORS EF_CUDA_SM90 EF_CUDA_VIRTUAL_SM(EF_CUDA_SM90)"
	.elftype	@"ET_EXEC"


//--------------------- .nv.info                  --------------------------
	.section	.nv.info,"",@"SHT_CUDA_INFO"
	.align	4


	//----- nvinfo : EIATTR_REGCOUNT
	.align		4
        /*0000*/ 	.byte	0x04, 0x2f
        /*0002*/ 	.short	(.L_1 - .L_0)
	.align		4
.L_0:
        /*0004*/ 	.word	index@(triton_poi_fused_convolution_relu_threshold_backward_19)
        /*0008*/ 	.word	0x00000020


	//----- nvinfo : EIATTR_MIN_STACK_SIZE
	.align		4
.L_1:
        /*000c*/ 	.byte	0x04, 0x12
        /*000e*/ 	.short	(.L_3 - .L_2)
	.align		4
.L_2:
        /*0010*/ 	.word	index@(triton_poi_fused_convolution_relu_threshold_backward_19)
        /*0014*/ 	.word	0x00000000


	//----- nvinfo : EIATTR_FRAME_SIZE
	.align		4
.L_3:
        /*0018*/ 	.byte	0x04, 0x11
        /*001a*/ 	.short	(.L_5 - .L_4)
	.align		4
.L_4:
        /*001c*/ 	.word	index@(triton_poi_fused_convolution_relu_threshold_backward_19)
        /*0020*/ 	.word	0x00000000


	//----- nvinfo : EIATTR_MIN_STACK_SIZE
	.align		4
.L_5:
        /*0024*/ 	.byte	0x04, 0x12
        /*0026*/ 	.short	(.L_7 - .L_6)
	.align		4
.L_6:
        /*0028*/ 	.word	index@(triton_poi_fused_convolution_relu_threshold_backward_19)
        /*002c*/ 	.word	0x00000000
.L_7:


//--------------------- .nv.info.triton_poi_fused_convolution_relu_threshold_backward_19 --------------------------
	.section	.nv.info.triton_poi_fused_convolution_relu_threshold_backward_19,"",@"SHT_CUDA_INFO"
	.sectionflags	@""
	.align	4


	//----- nvinfo : EIATTR_CUDA_API_VERSION
	.align		4
        /*0000*/ 	.byte	0x04, 0x37
        /*0002*/ 	.short	(.L_9 - .L_8)
.L_8:
        /*0004*/ 	.word	0x0000007c


	//----- nvinfo : EIATTR_KPARAM_INFO
	.align		4
.L_9:
        /*0008*/ 	.byte	0x04, 0x17
        /*000a*/ 	.short	(.L_11 - .L_10)
.L_10:
        /*000c*/ 	.word	0x00000000
        /*0010*/ 	.short	0x0005
        /*0012*/ 	.short	0x0024
        /*0014*/ 	.byte	0x00, 0xf0, 0x11, 0x00


	//----- nvinfo : EIATTR_KPARAM_INFO
	.align		4
.L_11:
        /*0018*/ 	.byte	0x04, 0x17
        /*001a*/ 	.short	(.L_13 - .L_12)
.L_12:
        /*001c*/ 	.word	0x00000000
        /*0020*/ 	.short	0x0004
        /*0022*/ 	.short	0x0020
        /*0024*/ 	.byte	0x00, 0xf0, 0x11, 0x00


	//----- nvinfo : EIATTR_KPARAM_INFO
	.align		4
.L_13:
        /*0028*/ 	.byte	0x04, 0x17
        /*002a*/ 	.short	(.L_15 - .L_14)
.L_14:
        /*002c*/ 	.word	0x00000000
        /*0030*/ 	.short	0x0003
        /*0032*/ 	.short	0x0018
        /*0034*/ 	.byte	0x00, 0xf4, 0x21, 0x00


	//----- nvinfo : EIATTR_KPARAM_INFO
	.align		4
.L_15:
        /*0038*/ 	.byte	0x04, 0x17
        /*003a*/ 	.short	(.L_17 - .L_16)
.L_16:
        /*003c*/ 	.word	0x00000000
        /*0040*/ 	.short	0x0002
        /*0042*/ 	.short	0x0010
        /*0044*/ 	.byte	0x00, 0xf4, 0x21, 0x00


	//----- nvinfo : EIATTR_KPARAM_INFO
	.align		4
.L_17:
        /*0048*/ 	.byte	0x04, 0x17
        /*004a*/ 	.short	(.L_19 - .L_18)
.L_18:
        /*004c*/ 	.word	0x00000000
        /*0050*/ 	.short	0x0001
        /*0052*/ 	.short	0x0008
        /*0054*/ 	.byte	0x00, 0xf4, 0x21, 0x00


	//----- nvinfo : EIATTR_KPARAM_INFO
	.align		4
.L_19:
        /*0058*/ 	.byte	0x04, 0x17
        /*005a*/ 	.short	(.L_21 - .L_20)
.L_20:
        /*005c*/ 	.word	0x00000000
        /*0060*/ 	.short	0x0000
        /*0062*/ 	.short	0x0000
        /*0064*/ 	.byte	0x00, 0xf4, 0x21, 0x00


	//----- nvinfo : EIATTR_SPARSE_MMA_MASK
	.align		4
.L_21:
        /*0068*/ 	.byte	0x03, 0x50
        /*006a*/ 	.short	0x0000


	//----- nvinfo : EIATTR_MAXREG_COUNT
	.align		4
        /*006c*/ 	.byte	0x03, 0x1b
        /*006e*/ 	.short	0x00ff


	//----- nvinfo : EIATTR_EXIT_INSTR_OFFSETS
	.align		4
        /*0070*/ 	.byte	0x04, 0x1c
        /*0072*/ 	.short	(.L_23 - .L_22)


	//   ....[0]....
.L_22:
        /*0074*/ 	.word	0x000009e0


	//   ....[1]....
        /*0078*/ 	.word	0x00000a00


	//----- nvinfo : EIATTR_REQNTID
	.align		4
.L_23:
        /*007c*/ 	.byte	0x04, 0x10
        /*007e*/ 	.short	(.L_25 - .L_24)
.L_24:
        /*0080*/ 	.word	0x00000080
        /*0084*/ 	.word	0x00000001
        /*0088*/ 	.word	0x00000001


	//----- nvinfo : EIATTR_CBANK_PARAM_SIZE
	.align		4
.L_25:
        /*008c*/ 	.byte	0x03, 0x19
        /*008e*/ 	.short	0x0028


	//----- nvinfo : EIATTR_PARAM_CBANK
	.align		4
        /*0090*/ 	.byte	0x04, 0x0a
        /*0092*/ 	.short	(.L_27 - .L_26)
	.align		4
.L_26:
        /*0094*/ 	.word	index@(.nv.constant0.triton_poi_fused_convolution_relu_threshold_backward_19)
        /*0098*/ 	.short	0x0210
        /*009a*/ 	.short	0x0028


	//----- nvinfo : EIATTR_SW_WAR
	.align		4
.L_27:
        /*009c*/ 	.byte	0x04, 0x36
        /*009e*/ 	.short	(.L_29 - .L_28)
.L_28:
        /*00a0*/ 	.word	0x00000008
.L_29:


//--------------------- .nv.callgraph             --------------------------
	.section	.nv.callgraph,"",@"SHT_CUDA_CALLGRAPH"
	.align	4
	.sectionentsize	8
	.align		4
        /*0000*/ 	.word	0x00000000
	.align		4
        /*0004*/ 	.word	0xffffffff
	.align		4
        /*0008*/ 	.word	0x00000000
	.align		4
        /*000c*/ 	.word	0xfffffffe
	.align		4
        /*0010*/ 	.word	0x00000000
	.align		4
        /*0014*/ 	.word	0xfffffffd
	.align		4
        /*0018*/ 	.word	0x00000000
	.align		4
        /*001c*/ 	.word	0xfffffffc


//--------------------- .text.triton_poi_fused_convolution_relu_threshold_backward_19 --------------------------
	.section	.text.triton_poi_fused_convolution_relu_threshold_backward_19,"ax",@progbits
	.sectionflags	@"SHF_BARRIERS=1"
	.align	128
        .global         triton_poi_fused_convolution_relu_threshold_backward_19
        .type           triton_poi_fused_convolution_relu_threshold_backward_19,@function
        .size           triton_poi_fused_convolution_relu_threshold_backward_19,(.L_x_1 - triton_poi_fused_convolution_relu_threshold_backward_19)
        .other          triton_poi_fused_convolution_relu_threshold_backward_19,@"STO_CUDA_ENTRY STV_DEFAULT"
triton_poi_fused_convolution_relu_threshold_backward_19:
.text.triton_poi_fused_convolution_relu_threshold_backward_19:
[----:B------:R-:W0:Y:S02]  /*0000*/  LDC R1, c[0x0][0x28] ;  /* 0x00000a00ff017b82 */ /* 0x000e240000000800 */
[----:B------:R-:W1:Y:S01]  /*0010*/  S2R R18, SR_CTAID.Y ;  /* 0x0000000000127919 */ /* 0x000e620000002600 */
[----:B------:R-:W2:Y:S01]  /*0020*/  LDC.64 R16, c[0x0][0x218] ;  /* 0x00008600ff107b82 */ /* 0x000ea20000000a00 */
[----:B------:R-:W-:Y:S01]  /*0030*/  CS2R R6, SRZ ;  /* 0x0000000000067805 */ /* 0x000fe2000001ff00 */
[----:B------:R-:W-:Y:S01]  /*0040*/  ULDC.64 UR6, c[0x0][0x208] ;  /* 0x0000820000067ab9 */ /* 0x000fe20000000a00 */
[----:B------:R-:W3:Y:S01]  /*0050*/  S2R R20, SR_TID.X ;  /* 0x0000000000147919 */ /* 0x000ee20000002100 */
[----:B------:R-:W4:Y:S04]  /*0060*/  S2R R2, SR_CTAID.X ;  /* 0x0000000000027919 */ /* 0x000f280000002500 */
[----:B------:R-:W5:Y:S01]  /*0070*/  LDC.64 R12, c[0x0][0x210] ;  /* 0x00008400ff0c7b82 */ /* 0x000f620000000a00 */
[----:B-1----:R-:W-:-:S02]  /*0080*/  IMAD.SHL.U32 R3, R18, 0x40, RZ ;  /* 0x0000004012037824 */ /* 0x002fc400078e00ff */
[----:B---3--:R-:W-:Y:S01]  /*0090*/  IMAD.SHL.U32 R0, R20, 0x8, RZ ;  /* 0x0000000814007824 */ /* 0x008fe200078e00ff */
[----:B------:R-:W-:-:S04]  /*00a0*/  SHF.R.U32.HI R21, RZ, 0x3, R20 ;  /* 0x00000003ff157819 */ /* 0x000fc80000011614 */
[----:B------:R-:W-:Y:S02]  /*00b0*/  LOP3.LUT R19, R3, 0x38, R0, 0xf8, !PT ;  /* 0x0000003803137812 */ /* 0x000fe400078ef800 */
[----:B------:R-:W-:Y:S02]  /*00c0*/  SGXT.U32 R21, R21, 0x4 ;  /* 0x000000041515781a */ /* 0x000fe40000000000 */
[----:B------:R-:W-:-:S04]  /*00d0*/  SHF.R.S32.HI R0, RZ, 0x1f, R19 ;  /* 0x0000001fff007819 */ /* 0x000fc80000011413 */
[----:B------:R-:W-:Y:S01]  /*00e0*/  LEA.HI R4, R0, R19, RZ, 0x9 ;  /* 0x0000001300047211 */ /* 0x000fe200078f48ff */
[----:B----4-:R-:W-:-:S04]  /*00f0*/  IMAD.SHL.U32 R0, R2, 0x10, RZ ;  /* 0x0000001002007824 */ /* 0x010fc800078e00ff */
[----:B------:R-:W-:Y:S01]  /*0100*/  IMAD.SHL.U32 R5, R4, 0x10, RZ ;  /* 0x0000001004057824 */ /* 0x000fe200078e00ff */
[----:B------:R-:W-:Y:S02]  /*0110*/  LOP3.LUT R2, R0, R21, RZ, 0xfc, !PT ;  /* 0x0000001500027212 */ /* 0x000fe400078efcff */
[----:B------:R-:W-:Y:S02]  /*0120*/  LOP3.LUT R4, R4, 0xfffffe00, RZ, 0xc0, !PT ;  /* 0xfffffe0004047812 */ /* 0x000fe400078ec0ff */
[----:B------:R-:W-:Y:S02]  /*0130*/  LOP3.LUT R5, R5, 0xffffe000, RZ, 0xc0, !PT ;  /* 0xffffe00005057812 */ /* 0x000fe400078ec0ff */
[C---:B------:R-:W-:Y:S01]  /*0140*/  ISETP.GE.AND P0, PT, R2.reuse, 0x10, PT ;  /* 0x000000100200780c */ /* 0x040fe20003f06270 */
[----:B------:R-:W-:Y:S02]  /*0150*/  IMAD.IADD R9, R19, 0x1, -R4 ;  /* 0x0000000113097824 */ /* 0x000fe400078e0a04 */
[----:B------:R-:W-:Y:S01]  /*0160*/  IMAD R22, R2, 0x200, R5 ;  /* 0x0000020002167824 */ /* 0x000fe200078e0205 */
[----:B------:R-:W-:-:S03]  /*0170*/  CS2R R4, SRZ ;  /* 0x0000000000047805 */ /* 0x000fc6000001ff00 */
[C---:B------:R-:W-:Y:S02]  /*0180*/  IMAD.IADD R2, R9.reuse, 0x1, R22 ;  /* 0x0000000109027824 */ /* 0x040fe400078e0216 */
[----:B--2---:R-:W-:-:S04]  /*0190*/  IMAD.WIDE R8, R9, 0x4, R16 ;  /* 0x0000000409087825 */ /* 0x004fc800078e0210 */
[----:B-----5:R-:W-:Y:S02]  /*01a0*/  IMAD.WIDE R14, R2, 0x4, R12 ;  /* 0x00000004020e7825 */ /* 0x020fe400078e020c */
[----:B------:R-:W2:Y:S04]  /*01b0*/  LDG.E.EL.128 R8, desc[UR6][R8.64] ;  /* 0x0000000608087981 */ /* 0x000ea8000c2e1d00 */
[----:B------:R1:W2:Y:S01]  /*01c0*/  @!P0 LDG.E.EL.128 R4, desc[UR6][R14.64] ;  /* 0x000000060e048981 */ /* 0x0002a2000c2e1d00 */
[----:B------:R-:W-:Y:S02]  /*01d0*/  SHF.R.S32.HI R18, RZ, 0x19, R18 ;  /* 0x00000019ff127819 */ /* 0x000fe40000011412 */
[----:B------:R-:W-:Y:S02]  /*01e0*/  LOP3.LUT R19, R19, 0x4, RZ, 0xfc, !PT ;  /* 0x0000000413137812 */ /* 0x000fe400078efcff */
[----:B------:R-:W-:-:S04]  /*01f0*/  SGXT R18, R18, 0x1 ;  /* 0x000000011212781a */ /* 0x000fc80000000200 */
[----:B------:R-:W-:Y:S02]  /*0200*/  LEA.HI R18, R18, R19, RZ, 0x9 ;  /* 0x0000001312127211 */ /* 0x000fe400078f48ff */
[----:B-1----:R-:W-:Y:S02]  /*0210*/  CS2R R14, SRZ ;  /* 0x00000000000e7805 */ /* 0x002fe4000001ff00 */
[----:B------:R-:W-:-:S05]  /*0220*/  LOP3.LUT R18, R18, 0xfffffe00, RZ, 0xc0, !PT ;  /* 0xfffffe0012127812 */ /* 0x000fca00078ec0ff */
[----:B------:R-:W-:-:S04]  /*0230*/  IMAD.IADD R19, R19, 0x1, -R18 ;  /* 0x0000000113137824 */ /* 0x000fc800078e0a12 */
[C---:B------:R-:W-:Y:S02]  /*0240*/  IMAD.IADD R23, R19.reuse, 0x1, R22 ;  /* 0x0000000113177824 */ /* 0x040fe400078e0216 */
[----:B------:R-:W-:-:S04]  /*0250*/  IMAD.WIDE R16, R19, 0x4, R16 ;  /* 0x0000000413107825 */ /* 0x000fc800078e0210 */
[----:B------:R-:W-:Y:S01]  /*0260*/  IMAD.WIDE R22, R23, 0x4, R12 ;  /* 0x0000000417167825 */ /* 0x000fe200078e020c */
[----:B------:R-:W-:Y:S01]  /*0270*/  CS2R R12, SRZ ;  /* 0x00000000000c7805 */ /* 0x000fe2000001ff00 */
[----:B------:R-:W3:Y:S05]  /*0280*/  LDG.E.EL.128 R16, desc[UR6][R16.64] ;  /* 0x0000000610107981 */ /* 0x000eea000c2e1d00 */
[----:B------:R1:W3:Y:S01]  /*0290*/  @!P0 LDG.E.EL.128 R12, desc[UR6][R22.64] ;  /* 0x00000006160c8981 */ /* 0x0002e2000c2e1d00 */
[----:B------:R-:W4:Y:S01]  /*02a0*/  S2UR UR5, SR_CgaCtaId ;  /* 0x00000000000579c3 */ /* 0x000f220000008800 */
[----:B------:R-:W-:Y:S02]  /*02b0*/  UMOV UR4, 0x400 ;  /* 0x0000040000047882 */ /* 0x000fe40000000000 */
[----:B----4-:R-:W-:Y:S01]  /*02c0*/  UPRMT UR4, UR5, 0x654, UR4 ;  /* 0x0000065405047896 */ /* 0x010fe20008000004 */
[----:B--2---:R-:W-:Y:S01]  /*02d0*/  FSETP.GEU.AND P3, PT, R7, -R11, PT ;  /* 0x8000000b0700720b */ /* 0x004fe20003f6e000 */
[----:B------:R-:W-:Y:S01]  /*02e0*/  FADD R25, R11, R7 ;  /* 0x000000070b197221 */ /* 0x000fe20000000000 */
[----:B------:R-:W-:Y:S01]  /*02f0*/  IMAD.SHL.U32 R7, R20, 0x80, RZ ;  /* 0x0000008014077824 */ /* 0x000fe200078e00ff */
[----:B------:R-:W-:-:S04]  /*0300*/  FSETP.GEU.AND P2, PT, R5, -R9, PT ;  /* 0x800000090500720b */ /* 0x000fc80003f4e000 */
[----:B------:R-:W-:Y:S01]  /*0310*/  LOP3.LUT R24, R7, 0x380, RZ, 0xc0, !PT ;  /* 0x0000038007187812 */ /* 0x000fe200078ec0ff */
[----:B-1----:R-:W-:Y:S01]  /*0320*/  FADD R22, R9, R5 ;  /* 0x0000000509167221 */ /* 0x002fe20000000000 */
[----:B------:R-:W-:Y:S01]  /*0330*/  FSETP.GEU.AND P1, PT, R4, -R8, PT ;  /* 0x800000080400720b */ /* 0x000fe20003f2e000 */
[----:B------:R-:W-:Y:S01]  /*0340*/  FADD R11, R8, R4 ;  /* 0x00000004080b7221 */ /* 0x000fe20000000000 */
[C---:B------:R-:W-:Y:S02]  /*0350*/  LOP3.LUT R7, R24.reuse, R21, RZ, 0xfc, !PT ;  /* 0x0000001518077212 */ /* 0x040fe400078efcff */
[C---:B------:R-:W-:Y:S02]  /*0360*/  LOP3.LUT R5, R24.reuse, 0x20, RZ, 0xfc, !PT ;  /* 0x0000002018057812 */ /* 0x040fe400078efcff */
[C---:B------:R-:W-:Y:S02]  /*0370*/  LOP3.LUT R23, R24.reuse, 0x10, RZ, 0xfc, !PT ;  /* 0x0000001018177812 */ /* 0x040fe400078efcff */
[----:B------:R-:W-:-:S02]  /*0380*/  LOP3.LUT R9, R24, 0x30, RZ, 0xfc, !PT ;  /* 0x0000003018097812 */ /* 0x000fc400078efcff */
[C---:B------:R-:W-:Y:S02]  /*0390*/  LOP3.LUT R8, R24.reuse, 0x40, RZ, 0xfc, !PT ;  /* 0x0000004018087812 */ /* 0x040fe400078efcff */
[C---:B------:R-:W-:Y:S02]  /*03a0*/  LOP3.LUT R4, R24.reuse, 0x50, RZ, 0xfc, !PT ;  /* 0x0000005018047812 */ /* 0x040fe400078efcff */
[C---:B------:R-:W-:Y:S02]  /*03b0*/  LOP3.LUT R28, R24.reuse, 0x60, RZ, 0xfc, !PT ;  /* 0x00000060181c7812 */ /* 0x040fe400078efcff */
[C---:B------:R-:W-:Y:S02]  /*03c0*/  LOP3.LUT R26, R24.reuse, 0x70, RZ, 0xfc, !PT ;  /* 0x00000070181a7812 */ /* 0x040fe400078efcff */
[-C--:B------:R-:W-:Y:S02]  /*03d0*/  LEA.HI R21, R24, R7.reuse, RZ, 0x1c ;  /* 0x0000000718157211 */ /* 0x080fe400078fe0ff */
[----:B------:R-:W-:-:S02]  /*03e0*/  LEA.HI R24, R5, R7, RZ, 0x1c ;  /* 0x0000000705187211 */ /* 0x000fc400078fe0ff */
[-C--:B------:R-:W-:Y:S02]  /*03f0*/  LEA.HI R23, R23, R7.reuse, RZ, 0x1c ;  /* 0x0000000717177211 */ /* 0x080fe400078fe0ff */
[-C--:B------:R-:W-:Y:S02]  /*0400*/  LEA.HI R9, R9, R7.reuse, RZ, 0x1c ;  /* 0x0000000709097211 */ /* 0x080fe400078fe0ff */
[-C--:B------:R-:W-:Y:S02]  /*0410*/  LEA.HI R8, R8, R7.reuse, RZ, 0x1c ;  /* 0x0000000708087211 */ /* 0x080fe400078fe0ff */
[-C--:B------:R-:W-:Y:S02]  /*0420*/  LEA.HI R4, R4, R7.reuse, RZ, 0x1c ;  /* 0x0000000704047211 */ /* 0x080fe400078fe0ff */
[-C--:B------:R-:W-:Y:S02]  /*0430*/  LEA.HI R5, R28, R7.reuse, RZ, 0x1c ;  /* 0x000000071c057211 */ /* 0x080fe400078fe0ff */
[----:B------:R-:W-:-:S02]  /*0440*/  LEA.HI R7, R26, R7, RZ, 0x1c ;  /* 0x000000071a077211 */ /* 0x000fc400078fe0ff */
[----:B------:R-:W-:Y:S02]  /*0450*/  LEA R26, R21, UR4, 0x2 ;  /* 0x00000004151a7c11 */ /* 0x000fe4000f8e10ff */
[----:B------:R-:W-:Y:S02]  /*0460*/  FSEL R21, R11, RZ, P1 ;  /* 0x000000ff0b157208 */ /* 0x000fe40000800000 */
[----:B------:R-:W-:Y:S01]  /*0470*/  LEA R11, R23, UR4, 0x2 ;  /* 0x00000004170b7c11 */ /* 0x000fe2000f8e10ff */
[----:B------:R-:W-:Y:S01]  /*0480*/  IMAD.SHL.U32 R23, R20, 0x4, RZ ;  /* 0x0000000414177824 */ /* 0x000fe200078e00ff */
[----:B------:R-:W-:Y:S01]  /*0490*/  FSETP.GEU.AND P1, PT, R6, -R10, PT ;  /* 0x8000000a0600720b */ /* 0x000fe20003f2e000 */
[----:B------:R-:W-:-:S03]  /*04a0*/  FADD R6, R10, R6 ;  /* 0x000000060a067221 */ /* 0x000fc60000000000 */
[----:B------:R-:W-:Y:S02]  /*04b0*/  SHF.R.U32.HI R29, RZ, 0x4, R23 ;  /* 0x00000004ff1d7819 */ /* 0x000fe40000011617 */
[----:B------:R-:W-:Y:S01]  /*04c0*/  LOP3.LUT R10, R23, 0x1fc, RZ, 0xc0, !PT ;  /* 0x000001fc170a7812 */ /* 0x000fe200078ec0ff */
[----:B------:R1:W-:Y:S01]  /*04d0*/  STS [R26], R21 ;  /* 0x000000151a007388 */ /* 0x0003e20000000800 */
[----:B------:R-:W-:Y:S02]  /*04e0*/  SGXT.U32 R29, R29, 0x5 ;  /* 0x000000051d1d781a */ /* 0x000fe40000000000 */
[----:B------:R-:W-:Y:S02]  /*04f0*/  LEA R27, R24, UR4, 0x2 ;  /* 0x00000004181b7c11 */ /* 0x000fe4000f8e10ff */
[----:B------:R-:W-:Y:S02]  /*0500*/  FSEL R24, R6, RZ, P1 ;  /* 0x000000ff06187208 */ /* 0x000fe40000800000 */
[----:B-1----:R-:W-:-:S02]  /*0510*/  LEA R26, R9, UR4, 0x2 ;  /* 0x00000004091a7c11 */ /* 0x002fc4000f8e10ff */
[C---:B------:R-:W-:Y:S01]  /*0520*/  LOP3.LUT R9, R10.reuse, 0x200, RZ, 0xfc, !PT ;  /* 0x000002000a097812 */ /* 0x040fe200078efcff */
[----:B------:R-:W-:Y:S01]  /*0530*/  IMAD.IADD R6, R10, 0x1, R29 ;  /* 0x000000010a067824 */ /* 0x000fe200078e021d */
[----:B---3--:R-:W-:Y:S02]  /*0540*/  FSETP.GEU.AND P1, PT, R12, -R16, PT ;  /* 0x800000100c00720b */ /* 0x008fe40003f2e000 */
[----:B------:R-:W-:Y:S01]  /*0550*/  LEA.HI R9, R9, R10, RZ, 0x1c ;  /* 0x0000000a09097211 */ /* 0x000fe200078fe0ff */
[----:B------:R-:W-:Y:S01]  /*0560*/  FADD R10, R16, R12 ;  /* 0x0000000c100a7221 */ /* 0x000fe20000000000 */
[----:B------:R-:W-:Y:S02]  /*0570*/  FSEL R25, R25, RZ, P3 ;  /* 0x000000ff19197208 */ /* 0x000fe40001800000 */
[----:B------:R-:W-:Y:S01]  /*0580*/  FSETP.GEU.AND P3, PT, R15, -R19, PT ;  /* 0x800000130f00720b */ /* 0x000fe20003f6e000 */
[----:B------:R-:W-:Y:S01]  /*0590*/  FADD R19, R19, R15 ;  /* 0x0000000f13137221 */ /* 0x000fe20000000000 */
[----:B------:R-:W-:-:S02]  /*05a0*/  FSEL R15, R10, RZ, P1 ;  /* 0x000000ff0a0f7208 */ /* 0x000fc40000800000 */
[----:B------:R-:W-:Y:S02]  /*05b0*/  FSEL R22, R22, RZ, P2 ;  /* 0x000000ff16167208 */ /* 0x000fe40001000000 */
[----:B------:R-:W-:Y:S01]  /*05c0*/  FSETP.GEU.AND P1, PT, R13, -R17, PT ;  /* 0x800000110d00720b */ /* 0x000fe20003f2e000 */
[----:B------:R-:W-:Y:S01]  /*05d0*/  FADD R13, R17, R13 ;  /* 0x0000000d110d7221 */ /* 0x000fe20000000000 */
[----:B------:R-:W-:Y:S01]  /*05e0*/  FADD R16, R18, R14 ;  /* 0x0000000e12107221 */ /* 0x000fe20000000000 */
[----:B------:R-:W-:Y:S01]  /*05f0*/  FSETP.GEU.AND P2, PT, R14, -R18, PT ;  /* 0x800000120e00720b */ /* 0x000fe20003f4e000 */
[----:B------:R1:W-:Y:S01]  /*0600*/  STS [R11+0x40], R22 ;  /* 0x000040160b007388 */ /* 0x0003e20000000800 */
[----:B------:R-:W-:Y:S02]  /*0610*/  LEA R8, R8, UR4, 0x2 ;  /* 0x0000000408087c11 */ /* 0x000fe4000f8e10ff */
[----:B------:R-:W-:Y:S01]  /*0620*/  FSEL R14, R13, RZ, P1 ;  /* 0x000000ff0d0e7208 */ /* 0x000fe20000800000 */
[----:B------:R-:W-:Y:S01]  /*0630*/  STS [R27+0x80], R24 ;  /* 0x000080181b007388 */ /* 0x000fe20000000800 */
[----:B------:R-:W-:-:S02]  /*0640*/  LEA R13, R5, UR4, 0x2 ;  /* 0x00000004050d7c11 */ /* 0x000fc4000f8e10ff */
[----:B------:R-:W-:Y:S02]  /*0650*/  FSEL R16, R16, RZ, P2 ;  /* 0x000000ff10107208 */ /* 0x000fe40001000000 */
[----:B-1----:R-:W-:Y:S01]  /*0660*/  LEA R11, R4, UR4, 0x2 ;  /* 0x00000004040b7c11 */ /* 0x002fe2000f8e10ff */
[----:B------:R1:W-:Y:S01]  /*0670*/  STS [R26+0xc0], R25 ;  /* 0x0000c0191a007388 */ /* 0x0003e20000000800 */
[----:B------:R-:W-:Y:S02]  /*0680*/  LEA R12, R7, UR4, 0x2 ;  /* 0x00000004070c7c11 */ /* 0x000fe4000f8e10ff */
[----:B------:R-:W-:Y:S01]  /*0690*/  FSEL R17, R19, RZ, P3 ;  /* 0x000000ff13117208 */ /* 0x000fe20001800000 */
[----:B------:R-:W-:Y:S04]  /*06a0*/  STS [R8+0x100], R15 ;  /* 0x0001000f08007388 */ /* 0x000fe80000000800 */
[----:B------:R-:W-:Y:S04]  /*06b0*/  STS [R11+0x140], R14 ;  /* 0x0001400e0b007388 */ /* 0x000fe80000000800 */
[----:B------:R-:W-:Y:S04]  /*06c0*/  STS [R13+0x180], R16 ;  /* 0x000180100d007388 */ /* 0x000fe80000000800 */
[----:B------:R2:W-:Y:S01]  /*06d0*/  STS [R12+0x1c0], R17 ;  /* 0x0001c0110c007388 */ /* 0x0005e20000000800 */
[----:B------:R-:W-:Y:S01]  /*06e0*/  LEA R19, R6, UR4, 0x2 ;  /* 0x0000000406137c11 */ /* 0x000fe2000f8e10ff */
[----:B------:R-:W-:Y:S01]  /*06f0*/  BAR.SYNC.DEFER_BLOCKING 0x0 ;  /* 0x0000000000007b1d */ /* 0x000fe20000010000 */
[----:B-1----:R-:W-:-:S07]  /*0700*/  LEA R26, R9, UR4, 0x2 ;  /* 0x00000004091a7c11 */ /* 0x002fce000f8e10ff */
[----:B--2---:R-:W1:Y:S01]  /*0710*/  LDC.64 R12, c[0x0][0x220] ;  /* 0x00008800ff0c7b82 */ /* 0x004e620000000a00 */
[----:B------:R-:W-:Y:S01]  /*0720*/  SHF.R.U32.HI R18, RZ, 0x2, R20 ;  /* 0x00000002ff127819 */ /* 0x000fe20000011614 */
[----:B------:R-:W-:Y:S01]  /*0730*/  ULDC.64 UR4, c[0x0][0x228] ;  /* 0x00008a0000047ab9 */ /* 0x000fe20000000a00 */
[----:B------:R-:W-:Y:S04]  /*0740*/  LDS R4, [R19] ;  /* 0x0000000013047984 */ /* 0x000fe80000000800 */
[----:B------:R-:W-:Y:S04]  /*0750*/  LDS R5, [R19+0x4] ;  /* 0x0000040013057984 */ /* 0x000fe80000000800 */
[----:B------:R-:W-:Y:S04]  /*0760*/  LDS R6, [R19+0x8] ;  /* 0x0000080013067984 */ /* 0x000fe80000000800 */
[----:B------:R2:W3:Y:S04]  /*0770*/  LDS R7, [R19+0xc] ;  /* 0x00000c0013077984 */ /* 0x0004e80000000800 */
[----:B------:R-:W-:Y:S04]  /*0780*/  LDS R8, [R26+0x800] ;  /* 0x000800001a087984 */ /* 0x000fe80000000800 */
[----:B------:R-:W-:Y:S04]  /*0790*/  LDS R9, [R26+0x804] ;  /* 0x000804001a097984 */ /* 0x000fe80000000800 */
[----:B------:R-:W-:Y:S04]  /*07a0*/  LDS R10, [R26+0x808] ;  /* 0x000808001a0a7984 */ /* 0x000fe80000000800 */
[----:B------:R-:W4:Y:S01]  /*07b0*/  LDS R11, [R26+0x80c] ;  /* 0x00080c001a0b7984 */ /* 0x000f220000000800 */
[----:B------:R-:W-:-:S02]  /*07c0*/  SGXT.U32 R18, R18, 0x5 ;  /* 0x000000051212781a */ /* 0x000fc40000000000 */
[----:B------:R-:W-:Y:S02]  /*07d0*/  FSETP.GTU.AND P4, PT, R25, RZ, PT ;  /* 0x000000ff1900720b */ /* 0x000fe40003f8c000 */
[----:B------:R-:W-:Y:S02]  /*07e0*/  FSETP.GTU.AND P3, PT, R24, RZ, PT ;  /* 0x000000ff1800720b */ /* 0x000fe40003f6c000 */
[----:B------:R-:W-:Y:S02]  /*07f0*/  FSETP.GTU.AND P1, PT, R21, RZ, PT ;  /* 0x000000ff1500720b */ /* 0x000fe40003f2c000 */
[----:B------:R-:W-:Y:S02]  /*0800*/  LOP3.LUT R23, R0, 0xc, R23, 0xf8, !PT ;  /* 0x0000000c00177812 */ /* 0x000fe400078ef817 */
[----:B------:R-:W-:Y:S02]  /*0810*/  LOP3.LUT R18, R3, R18, RZ, 0xfc, !PT ;  /* 0x0000001203127212 */ /* 0x000fe400078efcff */
[----:B------:R-:W-:-:S02]  /*0820*/  FSETP.GTU.AND P2, PT, R22, RZ, PT ;  /* 0x000000ff1600720b */ /* 0x000fc40003f4c000 */
[----:B------:R-:W-:Y:S02]  /*0830*/  SEL R0, RZ, 0x1, P4 ;  /* 0x00000001ff007807 */ /* 0x000fe40002000000 */
[----:B------:R-:W-:Y:S02]  /*0840*/  SEL R3, RZ, 0x1, P3 ;  /* 0x00000001ff037807 */ /* 0x000fe40001800000 */
[----:B------:R-:W-:Y:S02]  /*0850*/  SEL R20, RZ, 0x1, P1 ;  /* 0x00000001ff147807 */ /* 0x000fe40000800000 */
[----:B--2---:R-:W-:Y:S02]  /*0860*/  SEL R19, RZ, 0x1, P2 ;  /* 0x00000001ff137807 */ /* 0x004fe40001000000 */
[----:B------:R-:W-:Y:S01]  /*0870*/  ISETP.GE.AND P1, PT, R23, 0x10, PT ;  /* 0x000000101700780c */ /* 0x000fe20003f26270 */
[----:B------:R-:W-:Y:S01]  /*0880*/  IMAD R23, R18, 0x10, R23 ;  /* 0x0000001012177824 */ /* 0x000fe200078e0217 */
[----:B------:R-:W-:-:S02]  /*0890*/  FSETP.GTU.AND P5, PT, R17, RZ, PT ;  /* 0x000000ff1100720b */ /* 0x000fc40003fac000 */
[----:B------:R-:W-:Y:S02]  /*08a0*/  FSETP.GTU.AND P4, PT, R16, RZ, PT ;  /* 0x000000ff1000720b */ /* 0x000fe40003f8c000 */
[----:B------:R-:W-:Y:S02]  /*08b0*/  PRMT R0, R3, 0x3340, R0 ;  /* 0x0000334003007816 */ /* 0x000fe40000000000 */
[----:B------:R-:W-:Y:S01]  /*08c0*/  PRMT R3, R20, 0x3340, R19 ;  /* 0x0000334014037816 */ /* 0x000fe20000000013 */
[----:B------:R-:W-:Y:S01]  /*08d0*/  VIADD R19, R23, 0x200 ;  /* 0x0000020017137836 */ /* 0x000fe20000000000 */
[----:B------:R-:W-:Y:S02]  /*08e0*/  FSETP.GTU.AND P2, PT, R15, RZ, PT ;  /* 0x000000ff0f00720b */ /* 0x000fe40003f4c000 */
[----:B------:R-:W-:Y:S02]  /*08f0*/  FSETP.GTU.AND P3, PT, R14, RZ, PT ;  /* 0x000000ff0e00720b */ /* 0x000fe40003f6c000 */
[----:B------:R-:W-:-:S02]  /*0900*/  SEL R16, RZ, 0x1, P5 ;  /* 0x00000001ff107807 */ /* 0x000fc40002800000 */
[----:B------:R-:W-:Y:S01]  /*0910*/  SEL R17, RZ, 0x1, P4 ;  /* 0x00000001ff117807 */ /* 0x000fe20002000000 */
[----:B-1----:R-:W-:Y:S01]  /*0920*/  IMAD.WIDE R14, R23, 0x4, R12 ;  /* 0x00000004170e7825 */ /* 0x002fe200078e020c */
[----:B------:R-:W-:Y:S02]  /*0930*/  SEL R20, RZ, 0x1, P2 ;  /* 0x00000001ff147807 */ /* 0x000fe40001000000 */
[----:B------:R-:W-:Y:S01]  /*0940*/  PRMT R18, R17, 0x3340, R16 ;  /* 0x0000334011127816 */ /* 0x000fe20000000010 */
[----:B------:R-:W-:Y:S01]  /*0950*/  IMAD.WIDE R12, R19, 0x4, R12 ;  /* 0x00000004130c7825 */ /* 0x000fe200078e020c */
[----:B------:R-:W-:Y:S02]  /*0960*/  SEL R19, RZ, 0x1, P3 ;  /* 0x00000001ff137807 */ /* 0x000fe40001800000 */
[----:B------:R-:W-:Y:S01]  /*0970*/  IADD3 R16, P2, R2, UR4, RZ ;  /* 0x0000000402107c10 */ /* 0x000fe2000ff5e0ff */
[----:B---3--:R1:W-:Y:S01]  /*0980*/  @!P1 STG.E.128 desc[UR6][R14.64], R4 ;  /* 0x000000040e009986 */ /* 0x0083e2000c101d06 */
[----:B------:R-:W-:-:S02]  /*0990*/  PRMT R19, R20, 0x3340, R19 ;  /* 0x0000334014137816 */ /* 0x000fc40000000013 */
[----:B------:R-:W-:Y:S01]  /*09a0*/  LEA.HI.X.SX32 R17, R2, UR5, 0x1, P2 ;  /* 0x0000000502117c11 */ /* 0x000fe200090f0eff */
[----:B----4-:R1:W-:Y:S01]  /*09b0*/  @!P1 STG.E.128 desc[UR6][R12.64], R8 ;  /* 0x000000080c009986 */ /* 0x0103e2000c101d06 */
[----:B------:R-:W-:Y:S02]  /*09c0*/  PRMT R2, R3, 0x5410, R0 ;  /* 0x0000541003027816 */ /* 0x000fe40000000000 */
[----:B------:R-:W-:Y:S01]  /*09d0*/  PRMT R3, R19, 0x5410, R18 ;  /* 0x0000541013037816 */ /* 0x000fe20000000012 */
[----:B------:R-:W-:Y:S06]  /*09e0*/  @P0 EXIT ;  /* 0x000000000000094d */ /* 0x000fec0003800000 */
[----:B------:R-:W-:Y:S01]  /*09f0*/  STG.E.64 desc[UR6][R16.64], R2 ;  /* 0x0000000210007986 */ /* 0x000fe2000c101b06 */
[----:B------:R-:W-:Y:S05]  /*0a00*/  EXIT ;  /* 0x000000000000794d */ /* 0x000fea0003800000 */
.L_x_0:
[----:B------:R-:W-:-:S00]  /*0a10*/  BRA `(.L_x_0) ;  /* 0xfffffffc00fc7947 */ /* 0x000fc0000383ffff */
[----:B------:R-:W-:-:S00]  /*0a20*/  NOP ;  /* 0x0000000000007918 */ /* 0x000fc00000000000 */
        /* <DEDUP_REMOVED lines=13> */
.L_x_1:


//--------------------- .nv.shared.triton_poi_fused_convolution_relu_threshold_backward_19 --------------------------
	.section	.nv.shared.triton_poi_fused_convolution_relu_threshold_backward_19,"aw",@nobits
	.sectionflags	@""
	.align	16
	.zero		1024


//--------------------- .nv.constant0.triton_poi_fused_convolution_relu_threshold_backward_19 --------------------------
	.section	.nv.constant0.triton_poi_fused_convolution_relu_threshold_backward_19,"a",@progbits
	.sectionflags	@""
	.align	4
.nv.constant0.triton_poi_fused_convolution_relu_threshold_backward_19:
	.zero		568
